//
// Generated by NVIDIA NVVM Compiler
//
// Compiler Build ID: CL-36424714
// Cuda compilation tools, release 13.0, V13.0.88
// Based on NVVM 20.0.0
//

.version 9.0
.target sm_100
.address_size 64

	// .globl	_Z3mulPii

.visible .entry _Z3mulPii(
	.param .u64 .ptr .align 1 _Z3mulPii_param_0,
	.param .u32 _Z3mulPii_param_1
)
{
	.reg .b32 	%r<6>;
	.reg .b64 	%rd<5>;

	ld.param.u64 	%rd1, [_Z3mulPii_param_0];
	cvta.to.global.u64 	%rd2, %rd1;
	mov.u32 	%r1, %tid.x;
	shl.b32 	%r2, %r1, 1;
	mul.wide.u32 	%rd3, %r2, 4;
	add.s64 	%rd4, %rd2, %rd3;
	ld.global.u32 	%r3, [%rd4];
	ld.global.u32 	%r4, [%rd4+4];
	mul.lo.s32 	%r5, %r4, %r3;
	st.global.u32 	[%rd4], %r5;
	ret;

}


// ===== COMPILED SASS (sm_100) =====

	.target	sm_100

	.elftype	@"ET_EXEC"


//--------------------- .note.nv.tkinfo           --------------------------
	.section	.note.nv.tkinfo,"",@"SHT_NOTE"
	.sectionflags	@"SHF_NOTE_NV_TKINFO"
	.tkinfo
        /*0018*/ 	.word	0x00000002
        /*0030*/ 	.string	""
        /*0030*/ 	.string	"ptxas"
        /*0030*/ 	.string	"Cuda compilation tools, release 13.0, V13.0.88"
        /*0030*/ 	.string	"Build cuda_13.0.r13.0/compiler.36424714_0"
        /*0030*/ 	.string	"-arch sm_100 -m 64 "



//--------------------- .note.nv.cuinfo           --------------------------
	.section	.note.nv.cuinfo,"",@"SHT_NOTE"
	.sectionflags	@"SHF_NOTE_NV_CUINFO"
        /*0018*/ 	.short	0x0002
        /*001a*/ 	.short	0x0064
        /*001c*/ 	.short	0x0082
	.zero		2


//--------------------- .nv.info                  --------------------------
	.section	.nv.info,"",@"SHT_CUDA_INFO"
	.align	4


	//----- nvinfo : EIATTR_REGCOUNT
	.align		4
        /*0000*/ 	.byte	0x04, 0x2f
        /*0002*/ 	.short	(.L_1 - .L_0)
	.align		4
.L_0:
        /*0004*/ 	.word	index@(_Z3mulPii)
        /*0008*/ 	.word	0x00000008


	//----- nvinfo : EIATTR_FRAME_SIZE
	.align		4
.L_1:
        /*000c*/ 	.byte	0x04, 0x11
        /*000e*/ 	.short	(.L_3 - .L_2)
	.align		4
.L_2:
        /*0010*/ 	.word	index@(_Z3mulPii)
        /*0014*/ 	.word	0x00000000


	//----- nvinfo : EIATTR_MIN_STACK_SIZE
	.align		4
.L_3:
        /*0018*/ 	.byte	0x04, 0x12
        /*001a*/ 	.short	(.L_5 - .L_4)
	.align		4
.L_4:
        /*001c*/ 	.word	index@(_Z3mulPii)
        /*0020*/ 	.word	0x00000000
.L_5:


//--------------------- .nv.compat                --------------------------
	.section	.nv.compat,"",@"SHT_CUDA_COMPAT_INFO"
	.align	4
        /*0000*/ 	.byte	0x02, 0x09, 0x00, 0x00, 0x02, 0x02, 0x01, 0x00, 0x02, 0x05, 0x05, 0x00, 0x03, 0x07, 0x01, 0x01
        /*0010*/ 	.byte	0x02, 0x03, 0x00, 0x00, 0x02, 0x06, 0x01, 0x00, 0x04, 0x0b, 0x08, 0x00, 0x09, 0x00, 0x00, 0x00
        /*0020*/ 	.byte	0x00, 0x00, 0x00, 0x00


//--------------------- .nv.info._Z3mulPii        --------------------------
	.section	.nv.info._Z3mulPii,"",@"SHT_CUDA_INFO"
	.sectionflags	@""
	.align	4


	//----- nvinfo : EIATTR_CUDA_API_VERSION
	.align		4
        /*0000*/ 	.byte	0x04, 0x37
        /*0002*/ 	.short	(.L_7 - .L_6)
.L_6:
        /*0004*/ 	.word	0x00000082


	//----- nvinfo : EIATTR_KPARAM_INFO
	.align		4
.L_7:
        /*0008*/ 	.byte	0x04, 0x17
        /*000a*/ 	.short	(.L_9 - .L_8)
.L_8:
        /*000c*/ 	.word	0x00000000
        /*0010*/ 	.short	0x0001
        /*0012*/ 	.short	0x0008
        /*0014*/ 	.byte	0x00, 0xf0, 0x11, 0x00


	//----- nvinfo : EIATTR_KPARAM_INFO
	.align		4
.L_9:
        /*0018*/ 	.byte	0x04, 0x17
        /*001a*/ 	.short	(.L_11 - .L_10)
.L_10:
        /*001c*/ 	.word	0x00000000
        /*0020*/ 	.short	0x0000
        /*0022*/ 	.short	0x0000
        /*0024*/ 	.byte	0x00, 0xf5, 0x21, 0x00


	//----- nvinfo : EIATTR_SPARSE_MMA_MASK
	.align		4
.L_11:
        /*0028*/ 	.byte	0x03, 0x50
        /*002a*/ 	.short	0x0000


	//----- nvinfo : EIATTR_MAXREG_COUNT
	.align		4
        /*002c*/ 	.byte	0x03, 0x1b
        /*002e*/ 	.short	0x00ff


	//----- nvinfo : EIATTR_MERCURY_ISA_VERSION
	.align		4
        /*0030*/ 	.byte	0x03, 0x5f
        /*0032*/ 	.short	0x0101


	//----- nvinfo : EIATTR_VRC_CTA_INIT_COUNT
	.align		4
        /*0034*/ 	.byte	0x02, 0x4a
	.zero		1
	.zero		1


	//----- nvinfo : EIATTR_EXIT_INSTR_OFFSETS
	.align		4
        /*0038*/ 	.byte	0x04, 0x1c
        /*003a*/ 	.short	(.L_13 - .L_12)


	//   ....[0]....
.L_12:
        /*003c*/ 	.word	0x000000a0


	//----- nvinfo : EIATTR_CBANK_PARAM_SIZE
	.align		4
.L_13:
        /*0040*/ 	.byte	0x03, 0x19
        /*0042*/ 	.short	0x000c


	//----- nvinfo : EIATTR_PARAM_CBANK
	.align		4
        /*0044*/ 	.byte	0x04, 0x0a
        /*0046*/ 	.short	(.L_15 - .L_14)
	.align		4
.L_14:
        /*0048*/ 	.word	index@(.nv.constant0._Z3mulPii)
        /*004c*/ 	.short	0x0380
        /*004e*/ 	.short	0x000c


	//----- nvinfo : EIATTR_SW_WAR
	.align		4
.L_15:
        /*0050*/ 	.byte	0x04, 0x36
        /*0052*/ 	.short	(.L_17 - .L_16)
.L_16:
        /*0054*/ 	.word	0x00000008
.L_17:


//--------------------- .nv.callgraph             --------------------------
	.section	.nv.callgraph,"",@"SHT_CUDA_CALLGRAPH"
	.align	4
	.sectionentsize	8
	.align		4
        /*0000*/ 	.word	0x00000000
	.align		4
        /*0004*/ 	.word	0xffffffff
	.align		4
        /*0008*/ 	.word	0x00000000
	.align		4
        /*000c*/ 	.word	0xfffffffe
	.align		4
        /*0010*/ 	.word	0x00000000
	.align		4
        /*0014*/ 	.word	0xfffffffd
	.align		4
        /*0018*/ 	.word	0x00000000
	.align		4
        /*001c*/ 	.word	0xfffffffc


//--------------------- .text._Z3mulPii           --------------------------
	.section	.text._Z3mulPii,"ax",@progbits
	.align	128
        .global         _Z3mulPii
        .type           _Z3mulPii,@function
        .size           _Z3mulPii,(.L_x_1 - _Z3mulPii)
        .other          _Z3mulPii,@"STO_CUDA_ENTRY STV_DEFAULT"
_Z3mulPii:
.text._Z3mulPii:
[----:B------:R-:W-:Y:S01]  /*0000*/  LDC R1, c[0x0][0x37c] ;  /* 0x0000df00ff017b82 */ /* 0x000fe20000000800 */
[----:B------:R-:W0:Y:S07]  /*0010*/  S2R R5, SR_TID.X ;  /* 0x0000000000057919 */ /* 0x000e2e0000002100 */
[----:B------:R-:W1:Y:S01]  /*0020*/  LDC.64 R2, c[0x0][0x380] ;  /* 0x0000e000ff027b82 */ /* 0x000e620000000a00 */
[----:B------:R-:W2:Y:S01]  /*0030*/  LDCU.64 UR4, c[0x0][0x358] ;  /* 0x00006b00ff0477ac */ /* 0x000ea20008000a00 */
[----:B0-----:R-:W-:-:S05]  /*0040*/  SHF.L.U32 R5, R5, 0x1, RZ ;  /* 0x0000000105057819 */ /* 0x001fca00000006ff */
[----:B-1----:R-:W-:-:S05]  /*0050*/  IMAD.WIDE.U32 R2, R5, 0x4, R2 ;  /* 0x0000000405027825 */ /* 0x002fca00078e0002 */
[----:B--2---:R-:W2:Y:S04]  /*0060*/  LDG.E R0, desc[UR4][R2.64] ;  /* 0x0000000402007981 */ /* 0x004ea8000c1e1900 */
[----:B------:R-:W2:Y:S02]  /*0070*/  LDG.E R5, desc[UR4][R2.64+0x4] ;  /* 0x0000040402057981 */ /* 0x000ea4000c1e1900 */
[----:B--2---:R-:W-:-:S05]  /*0080*/  IMAD R5, R0, R5, RZ ;  /* 0x0000000500057224 */ /* 0x004fca00078e02ff */
[----:B------:R-:W-:Y:S01]  /*0090*/  STG.E desc[UR4][R2.64], R5 ;  /* 0x0000000502007986 */ /* 0x000fe2000c101904 */
[----:B------:R-:W-:Y:S05]  /*00a0*/  EXIT ;  /* 0x000000000000794d */ /* 0x000fea0003800000 */
.L_x_0:
[----:B------:R-:W-:-:S00]  /*00b0*/  BRA `(.L_x_0) ;  /* 0xfffffffc00fc7947 */ /* 0x000fc0000383ffff */
[----:B------:R-:W-:-:S00]  /*00c0*/  NOP ;  /* 0x0000000000007918 */ /* 0x000fc00000000000 */
        /* <DEDUP_REMOVED lines=11> */
.L_x_1:


//--------------------- .nv.shared.reserved.0     --------------------------
	.section	.nv.shared.reserved.0,"aw",@nobits
	.weak		__nv_reservedSMEM_offset_0_alias
	.size		__nv_reservedSMEM_offset_0_alias, 0, 64
	.other		__nv_reservedSMEM_offset_0_alias,@"STO_CUDA_RESERVED_SHARED STV_DEFAULT"
__nv_reservedSMEM_offset_0_alias:
	.zero		0
	.zero		64


//--------------------- .nv.constant0._Z3mulPii   --------------------------
	.section	.nv.constant0._Z3mulPii,"a",@progbits
	.sectionflags	@""
	.align	4
.nv.constant0._Z3mulPii:
	.zero		908


//--------------------- SYMBOLS --------------------------

	.type		.nv.reservedSmem.offset0,@object
	.size		.nv.reservedSmem.offset0,0x4
